	.headerflags	@"EF_CUDA_TEXMODE_UNIFIED EF_CUDA_64BIT_ADDRESS EF_CUDA_ACCELERATORS EF_CUDA_SM90 EF_CUDA_VIRTUAL_SM(EF_CUDA_SM90)"
	.elftype	@"ET_EXEC"


//--------------------- .nv.info                  --------------------------
	.section	.nv.info,"",@"SHT_CUDA_INFO"
	.align	4


	//----- nvinfo : EIATTR_REGCOUNT
	.align		4
        /*0000*/ 	.byte	0x04, 0x2f
        /*0002*/ 	.short	(.L_3 - .L_2)
	.align		4
.L_2:
        /*0004*/ 	.word	index@(triton_red_fused__weight_norm_interface_10)
        /*0008*/ 	.word	0x0000001a


	//----- nvinfo : EIATTR_MIN_STACK_SIZE
	.align		4
.L_3:
        /*000c*/ 	.byte	0x04, 0x12
        /*000e*/ 	.short	(.L_5 - .L_4)
	.align		4
.L_4:
        /*0010*/ 	.word	index@(triton_red_fused__weight_norm_interface_10)
        /*0014*/ 	.word	0x00000000


	//----- nvinfo : EIATTR_FRAME_SIZE
	.align		4
.L_5:
        /*0018*/ 	.byte	0x04, 0x11
        /*001a*/ 	.short	(.L_7 - .L_6)
	.align		4
.L_6:
        /*001c*/ 	.word	index@(triton_red_fused__weight_norm_interface_10)
        /*0020*/ 	.word	0x00000000


	//----- nvinfo : EIATTR_MIN_STACK_SIZE
	.align		4
.L_7:
        /*0024*/ 	.byte	0x04, 0x12
        /*0026*/ 	.short	(.L_9 - .L_8)
	.align		4
.L_8:
        /*0028*/ 	.word	index@(triton_red_fused__weight_norm_interface_10)
        /*002c*/ 	.word	0x00000000
.L_9:


//--------------------- .nv.info.triton_red_fused__weight_norm_interface_10 --------------------------
	.section	.nv.info.triton_red_fused__weight_norm_interface_10,"",@"SHT_CUDA_INFO"
	.sectionflags	@""
	.align	4


	//----- nvinfo : EIATTR_CUDA_API_VERSION
	.align		4
        /*0000*/ 	.byte	0x04, 0x37
        /*0002*/ 	.short	(.L_11 - .L_10)
.L_10:
        /*0004*/ 	.word	0x0000007c


	//----- nvinfo : EIATTR_KPARAM_INFO
	.align		4
.L_11:
        /*0008*/ 	.byte	0x04, 0x17
        /*000a*/ 	.short	(.L_13 - .L_12)
.L_12:
        /*000c*/ 	.word	0x00000000
        /*0010*/ 	.short	0x0004
        /*0012*/ 	.short	0x0020
        /*0014*/ 	.byte	0x00, 0xf0, 0x11, 0x00


	//----- nvinfo : EIATTR_KPARAM_INFO
	.align		4
.L_13:
        /*0018*/ 	.byte	0x04, 0x17
        /*001a*/ 	.short	(.L_15 - .L_14)
.L_14:
        /*001c*/ 	.word	0x00000000
        /*0020*/ 	.short	0x0003
        /*0022*/ 	.short	0x0018
        /*0024*/ 	.byte	0x00, 0xf4, 0x21, 0x00


	//----- nvinfo : EIATTR_KPARAM_INFO
	.align		4
.L_15:
        /*0028*/ 	.byte	0x04, 0x17
        /*002a*/ 	.short	(.L_17 - .L_16)
.L_16:
        /*002c*/ 	.word	0x00000000
        /*0030*/ 	.short	0x0002
        /*0032*/ 	.short	0x0010
        /*0034*/ 	.byte	0x00, 0xf4, 0x21, 0x00


	//----- nvinfo : EIATTR_KPARAM_INFO
	.align		4
.L_17:
        /*0038*/ 	.byte	0x04, 0x17
        /*003a*/ 	.short	(.L_19 - .L_18)
.L_18:
        /*003c*/ 	.word	0x00000000
        /*0040*/ 	.short	0x0001
        /*0042*/ 	.short	0x0008
        /*0044*/ 	.byte	0x00, 0xf4, 0x21, 0x00


	//----- nvinfo : EIATTR_KPARAM_INFO
	.align		4
.L_19:
        /*0048*/ 	.byte	0x04, 0x17
        /*004a*/ 	.short	(.L_21 - .L_20)
.L_20:
        /*004c*/ 	.word	0x00000000
        /*0050*/ 	.short	0x0000
        /*0052*/ 	.short	0x0000
        /*0054*/ 	.byte	0x00, 0xf4, 0x21, 0x00


	//----- nvinfo : EIATTR_SPARSE_MMA_MASK
	.align		4
.L_21:
        /*0058*/ 	.byte	0x03, 0x50
        /*005a*/ 	.short	0x0000


	//----- nvinfo : EIATTR_MAXREG_COUNT
	.align		4
        /*005c*/ 	.byte	0x03, 0x1b
        /*005e*/ 	.short	0x0080


	//----- nvinfo : EIATTR_COOP_GROUP_MASK_REGIDS
	.align		4
        /*0060*/ 	.byte	0x04, 0x29
        /*0062*/ 	.short	(.L_23 - .L_22)


	//   ....[0]....
.L_22:
        /*0064*/ 	.word	0xffffffff


	//   ....[1]....
        /*0068*/ 	.word	0xffffffff


	//   ....[2]....
        /*006c*/ 	.word	0xffffffff


	//   ....[3]....
        /*0070*/ 	.word	0xffffffff


	//   ....[4]....
        /*0074*/ 	.word	0xffffffff


	//   ....[5]....
        /*0078*/ 	.word	0xffffffff


	//   ....[6]....
        /*007c*/ 	.word	0xffffffff


	//   ....[7]....
        /*0080*/ 	.word	0xffffffff


	//   ....[8]....
        /*0084*/ 	.word	0xffffffff


	//----- nvinfo : EIATTR_COOP_GROUP_INSTR_OFFSETS
	.align		4
.L_23:
        /*0088*/ 	.byte	0x04, 0x28
        /*008a*/ 	.short	(.L_25 - .L_24)


	//   ....[0]....
.L_24:
        /*008c*/ 	.word	0x00000220


	//   ....[1]....
        /*0090*/ 	.word	0x00000240


	//   ....[2]....
        /*0094*/ 	.word	0x00000260


	//   ....[3]....
        /*0098*/ 	.word	0x00000280


	//   ....[4]....
        /*009c*/ 	.word	0x000002a0


	//   ....[5]....
        /*00a0*/ 	.word	0x00000310


	//   ....[6]....
        /*00a4*/ 	.word	0x00000330


	//   ....[7]....
        /*00a8*/ 	.word	0x00000350


	//   ....[8]....
        /*00ac*/ 	.word	0x00000380


	//----- nvinfo : EIATTR_EXIT_INSTR_OFFSETS
	.align		4
.L_25:
        /*00b0*/ 	.byte	0x04, 0x1c
        /*00b2*/ 	.short	(.L_27 - .L_26)


	//   ....[0]....
.L_26:
        /*00b4*/ 	.word	0x00000630


	//   ....[1]....
        /*00b8*/ 	.word	0x00000650


	//----- nvinfo : EIATTR_REQNTID
	.align		4
.L_27:
        /*00bc*/ 	.byte	0x04, 0x10
        /*00be*/ 	.short	(.L_29 - .L_28)
.L_28:
        /*00c0*/ 	.word	0x00000200
        /*00c4*/ 	.word	0x00000001
        /*00c8*/ 	.word	0x00000001


	//----- nvinfo : EIATTR_CRS_STACK_SIZE
	.align		4
.L_29:
        /*00cc*/ 	.byte	0x04, 0x1e
        /*00ce*/ 	.short	(.L_31 - .L_30)
.L_30:
        /*00d0*/ 	.word	0x00000000


	//----- nvinfo : EIATTR_CBANK_PARAM_SIZE
	.align		4
.L_31:
        /*00d4*/ 	.byte	0x03, 0x19
        /*00d6*/ 	.short	0x0024


	//----- nvinfo : EIATTR_PARAM_CBANK
	.align		4
        /*00d8*/ 	.byte	0x04, 0x0a
        /*00da*/ 	.short	(.L_33 - .L_32)
	.align		4
.L_32:
        /*00dc*/ 	.word	index@(.nv.constant0.triton_red_fused__weight_norm_interface_10)
        /*00e0*/ 	.short	0x0210
        /*00e2*/ 	.short	0x0024


	//----- nvinfo : EIATTR_SW_WAR
	.align		4
.L_33:
        /*00e4*/ 	.byte	0x04, 0x36
        /*00e6*/ 	.short	(.L_35 - .L_34)
.L_34:
        /*00e8*/ 	.word	0x00000008
.L_35:


//--------------------- .nv.callgraph             --------------------------
	.section	.nv.callgraph,"",@"SHT_CUDA_CALLGRAPH"
	.align	4
	.sectionentsize	8
	.align		4
        /*0000*/ 	.word	0x00000000
	.align		4
        /*0004*/ 	.word	0xffffffff
	.align		4
        /*0008*/ 	.word	0x00000000
	.align		4
        /*000c*/ 	.word	0xfffffffe
	.align		4
        /*0010*/ 	.word	0x00000000
	.align		4
        /*0014*/ 	.word	0xfffffffd
	.align		4
        /*0018*/ 	.word	0x00000000
	.align		4
        /*001c*/ 	.word	0xfffffffc


//--------------------- .nv.constant4             --------------------------
	.section	.nv.constant4,"a",@progbits
	.align	8
	.align		8
.nv.constant4:
        /*0000*/ 	.dword	_$_str
	.align		8
        /*0008*/ 	.dword	_$_str_$_2


//--------------------- .text.triton_red_fused__weight_norm_interface_10 --------------------------
	.section	.text.triton_red_fused__weight_norm_interface_10,"ax",@progbits
	.sectionflags	@"SHF_BARRIERS=1"
	.align	128
        .global         triton_red_fused__weight_norm_interface_10
        .type           triton_red_fused__weight_norm_interface_10,@function
        .size           triton_red_fused__weight_norm_interface_10,(.L_x_3 - triton_red_fused__weight_norm_interface_10)
        .other          triton_red_fused__weight_norm_interface_10,@"STO_CUDA_ENTRY STV_DEFAULT"
triton_red_fused__weight_norm_interface_10:
.text.triton_red_fused__weight_norm_interface_10:
[----:B------:R-:W0:Y:S02]  /*0000*/  LDC R1, c[0x0][0x28] ;  /* 0x00000a00ff017b82 */ /* 0x000e240000000800 */
[----:B------:R-:W1:Y:S01]  /*0010*/  S2R R15, SR_TID.X ;  /* 0x00000000000f7919 */ /* 0x000e620000002100 */
[----:B------:R-:W2:Y:S01]  /*0020*/  LDC.64 R2, c[0x0][0x218] ;  /* 0x00008600ff027b82 */ /* 0x000ea20000000a00 */
[----:B------:R-:W-:Y:S01]  /*0030*/  CS2R R6, SRZ ;  /* 0x0000000000067805 */ /* 0x000fe2000001ff00 */
[----:B------:R-:W-:Y:S01]  /*0040*/  ULDC.64 UR6, c[0x0][0x208] ;  /* 0x0000820000067ab9 */ /* 0x000fe20000000a00 */
[----:B-1----:R-:W-:-:S04]  /*0050*/  SHF.L.U32 R12, R15, 0x2, RZ ;  /* 0x000000020f0c7819 */ /* 0x002fc800000006ff */
[----:B------:R-:W-:-:S04]  /*0060*/  LOP3.LUT R0, R12, 0x7fc, RZ, 0xc0, !PT ;  /* 0x000007fc0c007812 */ /* 0x000fc800078ec0ff */
[C---:B------:R-:W-:Y:S01]  /*0070*/  LOP3.LUT R4, R0.reuse, 0x800, RZ, 0xfc, !PT ;  /* 0x0000080000047812 */ /* 0x040fe200078efcff */
[----:B--2---:R-:W-:-:S03]  /*0080*/  IMAD.WIDE.U32 R2, R0, 0x4, R2 ;  /* 0x0000000400027825 */ /* 0x004fc600078e0002 */
[----:B------:R-:W-:Y:S02]  /*0090*/  ISETP.GE.U32.AND P0, PT, R4, 0xc00, PT ;  /* 0x00000c000400780c */ /* 0x000fe40003f06070 */
[----:B------:R-:W-:Y:S01]  /*00a0*/  CS2R R4, SRZ ;  /* 0x0000000000047805 */ /* 0x000fe2000001ff00 */
[----:B------:R-:W2:Y:S01]  /*00b0*/  LDG.E.EL.128 R8, desc[UR6][R2.64] ;  /* 0x0000000602087981 */ /* 0x000ea2000c2e1d00 */
[----:B------:R-:W-:-:S13]  /*00c0*/  ISETP.GE.U32.AND.EX P0, PT, RZ, RZ, PT, P0 ;  /* 0x000000ffff00720c */ /* 0x000fda0003f06100 */
[----:B------:R-:W3:Y:S01]  /*00d0*/  @!P0 LDG.E.EL.128 R4, desc[UR6][R2.64+0x2000] ;  /* 0x0020000602048981 */ /* 0x000ee2000c2e1d00 */
[----:B------:R-:W1:Y:S01]  /*00e0*/  S2UR UR5, SR_CgaCtaId ;  /* 0x00000000000579c3 */ /* 0x000e620000008800 */
[C---:B------:R-:W-:Y:S01]  /*00f0*/  LOP3.LUT P1, RZ, R15.reuse, 0x1f, RZ, 0xc0, !PT ;  /* 0x0000001f0fff7812 */ /* 0x040fe2000782c0ff */
[----:B------:R-:W-:Y:S01]  /*0100*/  UMOV UR4, 0x400 ;  /* 0x0000040000047882 */ /* 0x000fe20000000000 */
[----:B------:R-:W-:Y:S01]  /*0110*/  ISETP.GE.AND P2, PT, R15, 0x10, PT ;  /* 0x000000100f00780c */ /* 0x000fe20003f46270 */
[----:B-1----:R-:W-:Y:S01]  /*0120*/  UPRMT UR4, UR5, 0x654, UR4 ;  /* 0x0000065405047896 */ /* 0x002fe20008000004 */
[----:B--2---:R-:W-:Y:S01]  /*0130*/  FMUL R14, R9, R9 ;  /* 0x00000009090e7220 */ /* 0x004fe20000400000 */
[----:B------:R-:W-:Y:S01]  /*0140*/  FMUL R9, R8, R8 ;  /* 0x0000000808097220 */ /* 0x000fe20000400000 */
[----:B------:R-:W-:Y:S01]  /*0150*/  FMUL R10, R10, R10 ;  /* 0x0000000a0a0a7220 */ /* 0x000fe20000400000 */
[----:B------:R-:W-:Y:S01]  /*0160*/  FMUL R11, R11, R11 ;  /* 0x0000000b0b0b7220 */ /* 0x000fe20000400000 */
[----:B---3--:R-:W-:-:S02]  /*0170*/  SEL R5, R5, RZ, !P0 ;  /* 0x000000ff05057207 */ /* 0x008fc40004000000 */
[----:B------:R-:W-:-:S03]  /*0180*/  SEL R4, R4, RZ, !P0 ;  /* 0x000000ff04047207 */ /* 0x000fc60004000000 */
[----:B------:R-:W-:Y:S01]  /*0190*/  @!P0 FFMA R14, R5, R5, R14 ;  /* 0x00000005050e8223 */ /* 0x000fe2000000000e */
[----:B------:R-:W-:Y:S01]  /*01a0*/  SEL R5, R6, RZ, !P0 ;  /* 0x000000ff06057207 */ /* 0x000fe20004000000 */
[----:B------:R-:W-:Y:S01]  /*01b0*/  @!P0 FFMA R9, R4, R4, R9 ;  /* 0x0000000404098223 */ /* 0x000fe20000000009 */
[----:B------:R-:W-:-:S03]  /*01c0*/  SEL R4, R7, RZ, !P0 ;  /* 0x000000ff07047207 */ /* 0x000fc60004000000 */
[----:B------:R-:W-:Y:S01]  /*01d0*/  @!P0 FFMA R10, R5, R5, R10 ;  /* 0x00000005050a8223 */ /* 0x000fe2000000000a */
[----:B------:R-:W-:Y:S01]  /*01e0*/  FADD R9, R14, R9 ;  /* 0x000000090e097221 */ /* 0x000fe20000000000 */
[----:B------:R-:W-:-:S03]  /*01f0*/  @!P0 FFMA R11, R4, R4, R11 ;  /* 0x00000004040b8223 */ /* 0x000fc6000000000b */
[----:B------:R-:W-:-:S04]  /*0200*/  FADD R10, R10, R9 ;  /* 0x000000090a0a7221 */ /* 0x000fc80000000000 */
[----:B------:R-:W-:-:S05]  /*0210*/  FADD R10, R11, R10 ;  /* 0x0000000a0b0a7221 */ /* 0x000fca0000000000 */
[----:B------:R-:W1:Y:S02]  /*0220*/  SHFL.BFLY PT, R5, R10, 0x10, 0x1f ;  /* 0x0e001f000a057f89 */ /* 0x000e6400000e0000 */
[----:B-1----:R-:W-:-:S05]  /*0230*/  FADD R5, R10, R5 ;  /* 0x000000050a057221 */ /* 0x002fca0000000000 */
[----:B------:R-:W1:Y:S02]  /*0240*/  SHFL.BFLY PT, R4, R5, 0x8, 0x1f ;  /* 0x0d001f0005047f89 */ /* 0x000e6400000e0000 */
[----:B-1----:R-:W-:-:S05]  /*0250*/  FADD R4, R5, R4 ;  /* 0x0000000405047221 */ /* 0x002fca0000000000 */
[----:B------:R-:W1:Y:S02]  /*0260*/  SHFL.BFLY PT, R7, R4, 0x4, 0x1f ;  /* 0x0c801f0004077f89 */ /* 0x000e6400000e0000 */
[----:B-1----:R-:W-:-:S05]  /*0270*/  FADD R7, R4, R7 ;  /* 0x0000000704077221 */ /* 0x002fca0000000000 */
[----:B------:R-:W1:Y:S02]  /*0280*/  SHFL.BFLY PT, R6, R7, 0x2, 0x1f ;  /* 0x0c401f0007067f89 */ /* 0x000e6400000e0000 */
[----:B-1----:R-:W-:-:S05]  /*0290*/  FADD R6, R7, R6 ;  /* 0x0000000607067221 */ /* 0x002fca0000000000 */
[----:B------:R-:W1:Y:S01]  /*02a0*/  SHFL.BFLY PT, R9, R6, 0x1, 0x1f ;  /* 0x0c201f0006097f89 */ /* 0x000e6200000e0000 */
[----:B------:R-:W-:-:S04]  /*02b0*/  SHF.R.U32.HI R5, RZ, 0x3, R15 ;  /* 0x00000003ff057819 */ /* 0x000fc8000001160f */
[----:B------:R-:W-:Y:S01]  /*02c0*/  LOP3.LUT R5, R5, 0x3c, RZ, 0xc0, !PT ;  /* 0x0000003c05057812 */ /* 0x000fe200078ec0ff */
[----:B-1----:R-:W-:-:S05]  /*02d0*/  FADD R8, R6, R9 ;  /* 0x0000000906087221 */ /* 0x002fca0000000000 */
[----:B------:R-:W-:Y:S01]  /*02e0*/  @!P1 STS [R5+UR4], R8 ;  /* 0x0000000805009988 */ /* 0x000fe20008000804 */
[----:B------:R-:W-:Y:S06]  /*02f0*/  BAR.SYNC.DEFER_BLOCKING 0x0 ;  /* 0x0000000000007b1d */ /* 0x000fec0000010000 */
[----:B------:R-:W1:Y:S04]  /*0300*/  @!P2 LDS R13, [R12+UR4] ;  /* 0x000000040c0da984 */ /* 0x000e680008000800 */
[----:B-1----:R-:W1:Y:S02]  /*0310*/  SHFL.BFLY PT, R4, R13, 0x8, 0x1f ;  /* 0x0d001f000d047f89 */ /* 0x002e6400000e0000 */
[----:B-1----:R-:W-:-:S05]  /*0320*/  FADD R4, R13, R4 ;  /* 0x000000040d047221 */ /* 0x002fca0000000000 */
[----:B------:R-:W1:Y:S02]  /*0330*/  SHFL.BFLY PT, R7, R4, 0x4, 0x1f ;  /* 0x0c801f0004077f89 */ /* 0x000e6400000e0000 */
[----:B-1----:R-:W-:-:S05]  /*0340*/  FADD R7, R4, R7 ;  /* 0x0000000704077221 */ /* 0x002fca0000000000 */
[----:B------:R-:W1:Y:S01]  /*0350*/  SHFL.BFLY PT, R6, R7, 0x2, 0x1f ;  /* 0x0c401f0007067f89 */ /* 0x000e6200000e0000 */
[----:B------:R-:W-:Y:S01]  /*0360*/  LOP3.LUT P1, RZ, R15, 0xf, RZ, 0xc0, !PT ;  /* 0x0000000f0fff7812 */ /* 0x000fe2000782c0ff */
[----:B-1----:R-:W-:-:S05]  /*0370*/  FADD R6, R7, R6 ;  /* 0x0000000607067221 */ /* 0x002fca0000000000 */
[----:B------:R-:W1:Y:S01]  /*0380*/  SHFL.BFLY PT, R9, R6, 0x1, 0x1f ;  /* 0x0c201f0006097f89 */ /* 0x000e6200000e0000 */
[----:B------:R-:W-:Y:S01]  /*0390*/  ISETP.LT.AND P1, PT, R15, 0x10, !P1 ;  /* 0x000000100f00780c */ /* 0x000fe20004f21270 */
[----:B-1----:R-:W-:-:S12]  /*03a0*/  FADD R17, R6, R9 ;  /* 0x0000000906117221 */ /* 0x002fd80000000000 */
[----:B------:R1:W-:Y:S01]  /*03b0*/  @P1 STS [R12+UR4], R17 ;  /* 0x000000110c001988 */ /* 0x0003e20008000804 */
[----:B------:R-:W-:Y:S01]  /*03c0*/  BAR.SYNC.DEFER_BLOCKING 0x0 ;  /* 0x0000000000007b1d */ /* 0x000fe20000010000 */
[----:B------:R-:W-:-:S07]  /*03d0*/  LOP3.LUT P1, RZ, R15, 0x1ff, RZ, 0xc0, !PT ;  /* 0x000001ff0fff7812 */ /* 0x000fce000782c0ff */
[----:B------:R-:W2:Y:S08]  /*03e0*/  LDC.64 R10, c[0x0][0x220] ;  /* 0x00008800ff0a7b82 */ /* 0x000eb00000000a00 */
[----:B-1----:R-:W1:Y:S01]  /*03f0*/  LDC.64 R12, c[0x0][0x228] ;  /* 0x00008a00ff0c7b82 */ /* 0x002e620000000a00 */
[----:B------:R-:W3:Y:S07]  /*0400*/  LDS R14, [UR4] ;  /* 0x00000004ff0e7984 */ /* 0x000eee0008000800 */
[----:B------:R-:W4:Y:S01]  /*0410*/  @!P1 LDC.64 R8, c[0x0][0x210] ;  /* 0x00008400ff089b82 */ /* 0x000f220000000a00 */
[----:B---3--:R-:W4:Y:S07]  /*0420*/  MUFU.SQRT R15, R14 ;  /* 0x0000000e000f7308 */ /* 0x008f2e0000002000 */
[----:B------:R-:W-:Y:S06]  /*0430*/  BAR.SYNC.DEFER_BLOCKING 0x0 ;  /* 0x0000000000007b1d */ /* 0x000fec0000010000 */
[----:B----4-:R3:W-:Y:S04]  /*0440*/  @!P1 STG.E desc[UR6][R8.64], R15 ;  /* 0x0000000f08009986 */ /* 0x0107e8000c101906 */
[----:B--2---:R-:W2:Y:S04]  /*0450*/  LDG.E R16, desc[UR6][R10.64] ;  /* 0x000000060a107981 */ /* 0x004ea8000c1e1900 */
[----:B------:R-:W4:Y:S01]  /*0460*/  LDG.E.EF.128 R4, desc[UR6][R2.64] ;  /* 0x0000000602047981 */ /* 0x000f22000c0e1d00 */
[----:B------:R-:W-:-:S02]  /*0470*/  FSETP.GT.AND P1, PT, R15, 8.50705917302346158658e+37, PT ;  /* 0x7e8000000f00780b */ /* 0x000fc40003f24000 */
[----:B------:R-:W-:-:S11]  /*0480*/  FSETP.GEU.AND P2, PT, R15, 1.175494350822287508e-38, PT ;  /* 0x008000000f00780b */ /* 0x000fd60003f4e000 */
[----:B---3--:R-:W-:-:S04]  /*0490*/  @P1 FMUL R15, R15, 0.25 ;  /* 0x3e8000000f0f1820 */ /* 0x008fc80000400000 */
[----:B------:R-:W-:-:S04]  /*04a0*/  @!P2 FMUL R15, R15, 16777216 ;  /* 0x4b8000000f0fa820 */ /* 0x000fc80000400000 */
[----:B------:R-:W3:Y:S01]  /*04b0*/  MUFU.RCP R17, R15 ;  /* 0x0000000f00117308 */ /* 0x000ee20000001000 */
[----:B-1----:R-:W-:Y:S01]  /*04c0*/  IMAD.WIDE.U32 R8, R0, 0x4, R12 ;  /* 0x0000000400087825 */ /* 0x002fe200078e000c */
[----:B------:R-:W-:Y:S03]  /*04d0*/  BSSY B0, `(.L_x_0) ;  /* 0x000000d000007945 */ /* 0x000fe60003800000 */
[----:B--2---:R-:W-:-:S04]  /*04e0*/  @P1 FMUL R16, R16, 0.25 ;  /* 0x3e80000010101820 */ /* 0x004fc80000400000 */
[----:B------:R-:W-:-:S04]  /*04f0*/  @!P2 FMUL R16, R16, 16777216 ;  /* 0x4b8000001010a820 */ /* 0x000fc80000400000 */
[----:B---3--:R-:W-:-:S04]  /*0500*/  FMUL R17, R17, R16 ;  /* 0x0000001011117220 */ /* 0x008fc80000400000 */
[C---:B----4-:R-:W-:Y:S01]  /*0510*/  FMUL R20, R17.reuse, R4 ;  /* 0x0000000411147220 */ /* 0x050fe20000400000 */
[C---:B------:R-:W-:Y:S01]  /*0520*/  FMUL R21, R17.reuse, R5 ;  /* 0x0000000511157220 */ /* 0x040fe20000400000 */
[C---:B------:R-:W-:Y:S01]  /*0530*/  FMUL R22, R17.reuse, R6 ;  /* 0x0000000611167220 */ /* 0x040fe20000400000 */
[----:B------:R-:W-:-:S05]  /*0540*/  FMUL R23, R17, R7 ;  /* 0x0000000711177220 */ /* 0x000fca0000400000 */
[----:B------:R1:W-:Y:S01]  /*0550*/  STG.E.128 desc[UR6][R8.64], R20 ;  /* 0x0000001408007986 */ /* 0x0003e2000c101d06 */
[----:B------:R-:W-:Y:S02]  /*0560*/  CS2R R4, SRZ ;  /* 0x0000000000047805 */ /* 0x000fe4000001ff00 */
[----:B------:R-:W-:Y:S01]  /*0570*/  CS2R R6, SRZ ;  /* 0x0000000000067805 */ /* 0x000fe2000001ff00 */
[----:B------:R-:W-:Y:S06]  /*0580*/  @P0 BRA `(.L_x_1) ;  /* 0x0000000000040947 */ /* 0x000fec0003800000 */
[----:B------:R2:W5:Y:S02]  /*0590*/  LDG.E.EF.128 R4, desc[UR6][R2.64+0x2000] ;  /* 0x0020000602047981 */ /* 0x000564000c0e1d00 */
.L_x_1:
[----:B------:R-:W-:Y:S05]  /*05a0*/  BSYNC B0 ;  /* 0x0000000000007941 */ /* 0x000fea0003800000 */
.L_x_0:
[----:B-----5:R-:W-:Y:S02]  /*05b0*/  SEL R4, R4, RZ, !P0 ;  /* 0x000000ff04047207 */ /* 0x020fe40004000000 */
[----:B------:R-:W-:Y:S02]  /*05c0*/  SEL R0, R5, RZ, !P0 ;  /* 0x000000ff05007207 */ /* 0x000fe40004000000 */
[----:B------:R-:W-:Y:S01]  /*05d0*/  SEL R6, R6, RZ, !P0 ;  /* 0x000000ff06067207 */ /* 0x000fe20004000000 */
[----:B------:R-:W-:Y:S01]  /*05e0*/  FMUL R4, R17, R4 ;  /* 0x0000000411047220 */ /* 0x000fe20000400000 */
[----:B--2---:R-:W-:Y:S01]  /*05f0*/  SEL R2, R7, RZ, !P0 ;  /* 0x000000ff07027207 */ /* 0x004fe20004000000 */
[C---:B------:R-:W-:Y:S02]  /*0600*/  FMUL R5, R17.reuse, R0 ;  /* 0x0000000011057220 */ /* 0x040fe40000400000 */
[C---:B------:R-:W-:Y:S02]  /*0610*/  FMUL R6, R17.reuse, R6 ;  /* 0x0000000611067220 */ /* 0x040fe40000400000 */
[----:B------:R-:W-:Y:S01]  /*0620*/  FMUL R7, R17, R2 ;  /* 0x0000000211077220 */ /* 0x000fe20000400000 */
[----:B------:R-:W-:Y:S06]  /*0630*/  @P0 EXIT ;  /* 0x000000000000094d */ /* 0x000fec0003800000 */
[----:B------:R-:W-:Y:S01]  /*0640*/  STG.E.128 desc[UR6][R8.64+0x2000], R4 ;  /* 0x0020000408007986 */ /* 0x000fe2000c101d06 */
[----:B------:R-:W-:Y:S05]  /*0650*/  EXIT ;  /* 0x000000000000794d */ /* 0x000fea0003800000 */
.L_x_2:
[----:B------:R-:W-:-:S00]  /*0660*/  BRA `(.L_x_2) ;  /* 0xfffffffc00fc7947 */ /* 0x000fc0000383ffff */
[----:B------:R-:W-:-:S00]  /*0670*/  NOP ;  /* 0x0000000000007918 */ /* 0x000fc00000000000 */
        /* <DEDUP_REMOVED lines=8> */
.L_x_3:


//--------------------- .nv.global.init           --------------------------
	.section	.nv.global.init,"aw",@progbits
.nv.global.init:
	.type		_$_str,@object
	.size		_$_str,(_$_str_$_2 - _$_str)
_$_str:
        /*0000*/ 	.byte	0x5f, 0x5f, 0x43, 0x55, 0x44, 0x41, 0x5f, 0x46, 0x54, 0x5a, 0x00
	.type		_$_str_$_2,@object
	.size		_$_str_$_2,(.L_1 - _$_str_$_2)
_$_str_$_2:
        /*000b*/ 	.byte	0x5f, 0x5f, 0x43, 0x55, 0x44, 0x41, 0x5f, 0x50, 0x52, 0x45, 0x43, 0x5f, 0x53, 0x51, 0x52, 0x54
        /*001b*/ 	.byte	0x00
.L_1:


//--------------------- .nv.shared.triton_red_fused__weight_norm_interface_10 --------------------------
	.section	.nv.shared.triton_red_fused__weight_norm_interface_10,"aw",@nobits
	.sectionflags	@""
	.align	16
	.zero		1024


//--------------------- .nv.constant0.triton_red_fused__weight_norm_interface_10 --------------------------
	.section	.nv.constant0.triton_red_fused__weight_norm_interface_10,"a",@progbits
	.sectionflags	@""
	.align	4
.nv.constant0.triton_red_fused__weight_norm_interface_10:
	.zero		564
